//
// Generated by NVIDIA NVVM Compiler
//
// Compiler Build ID: CL-36424714
// Cuda compilation tools, release 13.0, V13.0.88
// Based on NVVM 20.0.0
//

.version 9.0
.target sm_100
.address_size 64

	// .globl	_Z6vscalePKfPfj

.visible .entry _Z6vscalePKfPfj(
	.param .u64 .ptr .align 1 _Z6vscalePKfPfj_param_0,
	.param .u64 .ptr .align 1 _Z6vscalePKfPfj_param_1,
	.param .u32 _Z6vscalePKfPfj_param_2
)
{
	.reg .pred 	%p<2>;
	.reg .b32 	%r<6>;
	.reg .b32 	%f<4>;
	.reg .b64 	%rd<8>;

	ld.param.u64 	%rd1, [_Z6vscalePKfPfj_param_0];
	ld.param.u64 	%rd2, [_Z6vscalePKfPfj_param_1];
	ld.param.u32 	%r2, [_Z6vscalePKfPfj_param_2];
	mov.u32 	%r3, %tid.x;
	mov.u32 	%r4, %ctaid.x;
	shl.b32 	%r5, %r4, 4;
	add.s32 	%r1, %r5, %r3;
	setp.ge.u32 	%p1, %r1, %r2;
	@%p1 bra 	$L__BB0_2;
	cvta.to.global.u64 	%rd3, %rd1;
	cvta.to.global.u64 	%rd4, %rd2;
	mul.wide.s32 	%rd5, %r1, 4;
	add.s64 	%rd6, %rd3, %rd5;
	ld.global.f32 	%f1, [%rd6];
	add.s64 	%rd7, %rd4, %rd5;
	ld.global.f32 	%f2, [%rd7];
	mul.f32 	%f3, %f1, %f2;
	st.global.f32 	[%rd7], %f3;
$L__BB0_2:
	ret;

}


// ===== COMPILED SASS (sm_100) =====

	.target	sm_100

	.elftype	@"ET_EXEC"


//--------------------- .note.nv.tkinfo           --------------------------
	.section	.note.nv.tkinfo,"",@"SHT_NOTE"
	.sectionflags	@"SHF_NOTE_NV_TKINFO"
	.tkinfo
        /*0018*/ 	.word	0x00000002
        /*0030*/ 	.string	""
        /*0030*/ 	.string	"ptxas"
        /*0030*/ 	.string	"Cuda compilation tools, release 13.0, V13.0.88"
        /*0030*/ 	.string	"Build cuda_13.0.r13.0/compiler.36424714_0"
        /*0030*/ 	.string	"-arch sm_100 -m 64 "



//--------------------- .note.nv.cuinfo           --------------------------
	.section	.note.nv.cuinfo,"",@"SHT_NOTE"
	.sectionflags	@"SHF_NOTE_NV_CUINFO"
        /*0018*/ 	.short	0x0002
        /*001a*/ 	.short	0x0064
        /*001c*/ 	.short	0x0082
	.zero		2


//--------------------- .nv.info                  --------------------------
	.section	.nv.info,"",@"SHT_CUDA_INFO"
	.align	4


	//----- nvinfo : EIATTR_REGCOUNT
	.align		4
        /*0000*/ 	.byte	0x04, 0x2f
        /*0002*/ 	.short	(.L_1 - .L_0)
	.align		4
.L_0:
        /*0004*/ 	.word	index@(_Z6vscalePKfPfj)
        /*0008*/ 	.word	0x0000000a


	//----- nvinfo : EIATTR_FRAME_SIZE
	.align		4
.L_1:
        /*000c*/ 	.byte	0x04, 0x11
        /*000e*/ 	.short	(.L_3 - .L_2)
	.align		4
.L_2:
        /*0010*/ 	.word	index@(_Z6vscalePKfPfj)
        /*0014*/ 	.word	0x00000000


	//----- nvinfo : EIATTR_MIN_STACK_SIZE
	.align		4
.L_3:
        /*0018*/ 	.byte	0x04, 0x12
        /*001a*/ 	.short	(.L_5 - .L_4)
	.align		4
.L_4:
        /*001c*/ 	.word	index@(_Z6vscalePKfPfj)
        /*0020*/ 	.word	0x00000000
.L_5:


//--------------------- .nv.compat                --------------------------
	.section	.nv.compat,"",@"SHT_CUDA_COMPAT_INFO"
	.align	4
        /*0000*/ 	.byte	0x02, 0x09, 0x00, 0x00, 0x02, 0x02, 0x01, 0x00, 0x02, 0x05, 0x05, 0x00, 0x03, 0x07, 0x01, 0x01
        /*0010*/ 	.byte	0x02, 0x03, 0x00, 0x00, 0x02, 0x06, 0x01, 0x00, 0x04, 0x0b, 0x08, 0x00, 0x09, 0x00, 0x00, 0x00
        /*0020*/ 	.byte	0x00, 0x00, 0x00, 0x00


//--------------------- .nv.info._Z6vscalePKfPfj  --------------------------
	.section	.nv.info._Z6vscalePKfPfj,"",@"SHT_CUDA_INFO"
	.sectionflags	@""
	.align	4


	//----- nvinfo : EIATTR_CUDA_API_VERSION
	.align		4
        /*0000*/ 	.byte	0x04, 0x37
        /*0002*/ 	.short	(.L_7 - .L_6)
.L_6:
        /*0004*/ 	.word	0x00000082


	//----- nvinfo : EIATTR_KPARAM_INFO
	.align		4
.L_7:
        /*0008*/ 	.byte	0x04, 0x17
        /*000a*/ 	.short	(.L_9 - .L_8)
.L_8:
        /*000c*/ 	.word	0x00000000
        /*0010*/ 	.short	0x0002
        /*0012*/ 	.short	0x0010
        /*0014*/ 	.byte	0x00, 0xf0, 0x11, 0x00


	//----- nvinfo : EIATTR_KPARAM_INFO
	.align		4
.L_9:
        /*0018*/ 	.byte	0x04, 0x17
        /*001a*/ 	.short	(.L_11 - .L_10)
.L_10:
        /*001c*/ 	.word	0x00000000
        /*0020*/ 	.short	0x0001
        /*0022*/ 	.short	0x0008
        /*0024*/ 	.byte	0x00, 0xf5, 0x21, 0x00


	//----- nvinfo : EIATTR_KPARAM_INFO
	.align		4
.L_11:
        /*0028*/ 	.byte	0x04, 0x17
        /*002a*/ 	.short	(.L_13 - .L_12)
.L_12:
        /*002c*/ 	.word	0x00000000
        /*0030*/ 	.short	0x0000
        /*0032*/ 	.short	0x0000
        /*0034*/ 	.byte	0x00, 0xf5, 0x21, 0x00


	//----- nvinfo : EIATTR_SPARSE_MMA_MASK
	.align		4
.L_13:
        /*0038*/ 	.byte	0x03, 0x50
        /*003a*/ 	.short	0x0000


	//----- nvinfo : EIATTR_MAXREG_COUNT
	.align		4
        /*003c*/ 	.byte	0x03, 0x1b
        /*003e*/ 	.short	0x00ff


	//----- nvinfo : EIATTR_MERCURY_ISA_VERSION
	.align		4
        /*0040*/ 	.byte	0x03, 0x5f
        /*0042*/ 	.short	0x0101


	//----- nvinfo : EIATTR_VRC_CTA_INIT_COUNT
	.align		4
        /*0044*/ 	.byte	0x02, 0x4a
	.zero		1
	.zero		1


	//----- nvinfo : EIATTR_EXIT_INSTR_OFFSETS
	.align		4
        /*0048*/ 	.byte	0x04, 0x1c
        /*004a*/ 	.short	(.L_15 - .L_14)


	//   ....[0]....
.L_14:
        /*004c*/ 	.word	0x00000060


	//   ....[1]....
        /*0050*/ 	.word	0x00000100


	//----- nvinfo : EIATTR_CBANK_PARAM_SIZE
	.align		4
.L_15:
        /*0054*/ 	.byte	0x03, 0x19
        /*0056*/ 	.short	0x0014


	//----- nvinfo : EIATTR_PARAM_CBANK
	.align		4
        /*0058*/ 	.byte	0x04, 0x0a
        /*005a*/ 	.short	(.L_17 - .L_16)
	.align		4
.L_16:
        /*005c*/ 	.word	index@(.nv.constant0._Z6vscalePKfPfj)
        /*0060*/ 	.short	0x0380
        /*0062*/ 	.short	0x0014


	//----- nvinfo : EIATTR_SW_WAR
	.align		4
.L_17:
        /*0064*/ 	.byte	0x04, 0x36
        /*0066*/ 	.short	(.L_19 - .L_18)
.L_18:
        /*0068*/ 	.word	0x00000008
.L_19:


//--------------------- .nv.callgraph             --------------------------
	.section	.nv.callgraph,"",@"SHT_CUDA_CALLGRAPH"
	.align	4
	.sectionentsize	8
	.align		4
        /*0000*/ 	.word	0x00000000
	.align		4
        /*0004*/ 	.word	0xffffffff
	.align		4
        /*0008*/ 	.word	0x00000000
	.align		4
        /*000c*/ 	.word	0xfffffffe
	.align		4
        /*0010*/ 	.word	0x00000000
	.align		4
        /*0014*/ 	.word	0xfffffffd
	.align		4
        /*0018*/ 	.word	0x00000000
	.align		4
        /*001c*/ 	.word	0xfffffffc


//--------------------- .text._Z6vscalePKfPfj     --------------------------
	.section	.text._Z6vscalePKfPfj,"ax",@progbits
	.align	128
        .global         _Z6vscalePKfPfj
        .type           _Z6vscalePKfPfj,@function
        .size           _Z6vscalePKfPfj,(.L_x_1 - _Z6vscalePKfPfj)
        .other          _Z6vscalePKfPfj,@"STO_CUDA_ENTRY STV_DEFAULT"
_Z6vscalePKfPfj:
.text._Z6vscalePKfPfj:
[----:B------:R-:W-:Y:S01]  /*0000*/  LDC R1, c[0x0][0x37c] ;  /* 0x0000df00ff017b82 */ /* 0x000fe20000000800 */
[----:B------:R-:W0:Y:S01]  /*0010*/  S2R R7, SR_TID.X ;  /* 0x0000000000077919 */ /* 0x000e220000002100 */
[----:B------:R-:W1:Y:S01]  /*0020*/  LDCU UR4, c[0x0][0x390] ;  /* 0x00007200ff0477ac */ /* 0x000e620008000800 */
[----:B------:R-:W0:Y:S02]  /*0030*/  S2R R0, SR_CTAID.X ;  /* 0x0000000000007919 */ /* 0x000e240000002500 */
[----:B0-----:R-:W-:-:S04]  /*0040*/  LEA R7, R0, R7, 0x4 ;  /* 0x0000000700077211 */ /* 0x001fc800078e20ff */
[----:B-1----:R-:W-:-:S13]  /*0050*/  ISETP.GE.U32.AND P0, PT, R7, UR4, PT ;  /* 0x0000000407007c0c */ /* 0x002fda000bf06070 */
[----:B------:R-:W-:Y:S05]  /*0060*/  @P0 EXIT ;  /* 0x000000000000094d */ /* 0x000fea0003800000 */
[----:B------:R-:W0:Y:S01]  /*0070*/  LDC.64 R2, c[0x0][0x380] ;  /* 0x0000e000ff027b82 */ /* 0x000e220000000a00 */
[----:B------:R-:W1:Y:S07]  /*0080*/  LDCU.64 UR4, c[0x0][0x358] ;  /* 0x00006b00ff0477ac */ /* 0x000e6e0008000a00 */
[----:B------:R-:W2:Y:S01]  /*0090*/  LDC.64 R4, c[0x0][0x388] ;  /* 0x0000e200ff047b82 */ /* 0x000ea20000000a00 */
[----:B0-----:R-:W-:-:S06]  /*00a0*/  IMAD.WIDE R2, R7, 0x4, R2 ;  /* 0x0000000407027825 */ /* 0x001fcc00078e0202 */
[----:B-1----:R-:W3:Y:S01]  /*00b0*/  LDG.E R2, desc[UR4][R2.64] ;  /* 0x0000000402027981 */ /* 0x002ee2000c1e1900 */
[----:B--2---:R-:W-:-:S05]  /*00c0*/  IMAD.WIDE R4, R7, 0x4, R4 ;  /* 0x0000000407047825 */ /* 0x004fca00078e0204 */
[----:B------:R-:W3:Y:S02]  /*00d0*/  LDG.E R7, desc[UR4][R4.64] ;  /* 0x0000000404077981 */ /* 0x000ee4000c1e1900 */
[----:B---3--:R-:W-:-:S05]  /*00e0*/  FMUL R7, R2, R7 ;  /* 0x0000000702077220 */ /* 0x008fca0000400000 */
[----:B------:R-:W-:Y:S01]  /*00f0*/  STG.E desc[UR4][R4.64], R7 ;  /* 0x0000000704007986 */ /* 0x000fe2000c101904 */
[----:B------:R-:W-:Y:S05]  /*0100*/  EXIT ;  /* 0x000000000000794d */ /* 0x000fea0003800000 */
.L_x_0:
[----:B------:R-:W-:-:S00]  /*0110*/  BRA `(.L_x_0) ;  /* 0xfffffffc00fc7947 */ /* 0x000fc0000383ffff */
[----:B------:R-:W-:-:S00]  /*0120*/  NOP ;  /* 0x0000000000007918 */ /* 0x000fc00000000000 */
        /* <DEDUP_REMOVED lines=13> */
.L_x_1:


//--------------------- .nv.shared.reserved.0     --------------------------
	.section	.nv.shared.reserved.0,"aw",@nobits
	.weak		__nv_reservedSMEM_offset_0_alias
	.size		__nv_reservedSMEM_offset_0_alias, 0, 64
	.other		__nv_reservedSMEM_offset_0_alias,@"STO_CUDA_RESERVED_SHARED STV_DEFAULT"
__nv_reservedSMEM_offset_0_alias:
	.zero		0
	.zero		64


//--------------------- .nv.constant0._Z6vscalePKfPfj --------------------------
	.section	.nv.constant0._Z6vscalePKfPfj,"a",@progbits
	.sectionflags	@""
	.align	4
.nv.constant0._Z6vscalePKfPfj:
	.zero		916


//--------------------- SYMBOLS --------------------------

	.type		.nv.reservedSmem.offset0,@object
	.size		.nv.reservedSmem.offset0,0x4
